//
// Generated by NVIDIA NVVM Compiler
//
// Compiler Build ID: CL-36424714
// Cuda compilation tools, release 13.0, V13.0.88
// Based on NVVM 20.0.0
//

.version 9.0
.target sm_100
.address_size 64

	// .globl	_Z8sumOnGPUPfS_S_i

.visible .entry _Z8sumOnGPUPfS_S_i(
	.param .u64 .ptr .align 1 _Z8sumOnGPUPfS_S_i_param_0,
	.param .u64 .ptr .align 1 _Z8sumOnGPUPfS_S_i_param_1,
	.param .u64 .ptr .align 1 _Z8sumOnGPUPfS_S_i_param_2,
	.param .u32 _Z8sumOnGPUPfS_S_i_param_3
)
{
	.reg .pred 	%p<2>;
	.reg .b32 	%r<6>;
	.reg .b32 	%f<4>;
	.reg .b64 	%rd<11>;

	ld.param.u64 	%rd1, [_Z8sumOnGPUPfS_S_i_param_0];
	ld.param.u64 	%rd2, [_Z8sumOnGPUPfS_S_i_param_1];
	ld.param.u64 	%rd3, [_Z8sumOnGPUPfS_S_i_param_2];
	ld.param.u32 	%r2, [_Z8sumOnGPUPfS_S_i_param_3];
	mov.u32 	%r3, %tid.x;
	mov.u32 	%r4, %ctaid.x;
	mov.u32 	%r5, %ntid.x;
	mad.lo.s32 	%r1, %r4, %r5, %r3;
	setp.ge.s32 	%p1, %r1, %r2;
	@%p1 bra 	$L__BB0_2;
	cvta.to.global.u64 	%rd4, %rd1;
	cvta.to.global.u64 	%rd5, %rd2;
	cvta.to.global.u64 	%rd6, %rd3;
	mul.wide.s32 	%rd7, %r1, 4;
	add.s64 	%rd8, %rd4, %rd7;
	ld.global.f32 	%f1, [%rd8];
	add.s64 	%rd9, %rd5, %rd7;
	ld.global.f32 	%f2, [%rd9];
	add.f32 	%f3, %f1, %f2;
	add.s64 	%rd10, %rd6, %rd7;
	st.global.f32 	[%rd10], %f3;
$L__BB0_2:
	ret;

}
	// .globl	_Z12doubSumOnGPUPfS_S_i
.visible .entry _Z12doubSumOnGPUPfS_S_i(
	.param .u64 .ptr .align 1 _Z12doubSumOnGPUPfS_S_i_param_0,
	.param .u64 .ptr .align 1 _Z12doubSumOnGPUPfS_S_i_param_1,
	.param .u64 .ptr .align 1 _Z12doubSumOnGPUPfS_S_i_param_2,
	.param .u32 _Z12doubSumOnGPUPfS_S_i_param_3
)
{
	.reg .pred 	%p<2>;
	.reg .b32 	%r<7>;
	.reg .b32 	%f<7>;
	.reg .b64 	%rd<11>;

	ld.param.u64 	%rd1, [_Z12doubSumOnGPUPfS_S_i_param_0];
	ld.param.u64 	%rd2, [_Z12doubSumOnGPUPfS_S_i_param_1];
	ld.param.u64 	%rd3, [_Z12doubSumOnGPUPfS_S_i_param_2];
	ld.param.u32 	%r2, [_Z12doubSumOnGPUPfS_S_i_param_3];
	mov.u32 	%r3, %tid.x;
	mov.u32 	%r4, %ctaid.x;
	mov.u32 	%r5, %ntid.x;
	mad.lo.s32 	%r6, %r4, %r5, %r3;
	shl.b32 	%r1, %r6, 1;
	setp.ge.s32 	%p1, %r1, %r2;
	@%p1 bra 	$L__BB1_2;
	cvta.to.global.u64 	%rd4, %rd1;
	cvta.to.global.u64 	%rd5, %rd2;
	cvta.to.global.u64 	%rd6, %rd3;
	mul.wide.s32 	%rd7, %r1, 4;
	add.s64 	%rd8, %rd4, %rd7;
	ld.global.f32 	%f1, [%rd8];
	add.s64 	%rd9, %rd5, %rd7;
	ld.global.f32 	%f2, [%rd9];
	add.f32 	%f3, %f1, %f2;
	add.s64 	%rd10, %rd6, %rd7;
	st.global.f32 	[%rd10], %f3;
	ld.global.f32 	%f4, [%rd8+4];
	ld.global.f32 	%f5, [%rd9+4];
	add.f32 	%f6, %f4, %f5;
	st.global.f32 	[%rd10+4], %f6;
$L__BB1_2:
	ret;

}


// ===== COMPILED SASS (sm_100) =====

	.target	sm_100

	.elftype	@"ET_EXEC"


//--------------------- .note.nv.tkinfo           --------------------------
	.section	.note.nv.tkinfo,"",@"SHT_NOTE"
	.sectionflags	@"SHF_NOTE_NV_TKINFO"
	.tkinfo
        /*0018*/ 	.word	0x00000002
        /*0030*/ 	.string	""
        /*0030*/ 	.string	"ptxas"
        /*0030*/ 	.string	"Cuda compilation tools, release 13.0, V13.0.88"
        /*0030*/ 	.string	"Build cuda_13.0.r13.0/compiler.36424714_0"
        /*0030*/ 	.string	"-arch sm_100 -m 64 "



//--------------------- .note.nv.cuinfo           --------------------------
	.section	.note.nv.cuinfo,"",@"SHT_NOTE"
	.sectionflags	@"SHF_NOTE_NV_CUINFO"
        /*0018*/ 	.short	0x0002
        /*001a*/ 	.short	0x0064
        /*001c*/ 	.short	0x0082
	.zero		2


//--------------------- .nv.info                  --------------------------
	.section	.nv.info,"",@"SHT_CUDA_INFO"
	.align	4


	//----- nvinfo : EIATTR_REGCOUNT
	.align		4
        /*0000*/ 	.byte	0x04, 0x2f
        /*0002*/ 	.short	(.L_1 - .L_0)
	.align		4
.L_0:
        /*0004*/ 	.word	index@(_Z8sumOnGPUPfS_S_i)
        /*0008*/ 	.word	0x0000000c


	//----- nvinfo : EIATTR_FRAME_SIZE
	.align		4
.L_1:
        /*000c*/ 	.byte	0x04, 0x11
        /*000e*/ 	.short	(.L_3 - .L_2)
	.align		4
.L_2:
        /*0010*/ 	.word	index@(_Z8sumOnGPUPfS_S_i)
        /*0014*/ 	.word	0x00000000


	//----- nvinfo : EIATTR_REGCOUNT
	.align		4
.L_3:
        /*0018*/ 	.byte	0x04, 0x2f
        /*001a*/ 	.short	(.L_5 - .L_4)
	.align		4
.L_4:
        /*001c*/ 	.word	index@(_Z12doubSumOnGPUPfS_S_i)
        /*0020*/ 	.word	0x0000000e


	//----- nvinfo : EIATTR_FRAME_SIZE
	.align		4
.L_5:
        /*0024*/ 	.byte	0x04, 0x11
        /*0026*/ 	.short	(.L_7 - .L_6)
	.align		4
.L_6:
        /*0028*/ 	.word	index@(_Z12doubSumOnGPUPfS_S_i)
        /*002c*/ 	.word	0x00000000


	//----- nvinfo : EIATTR_MIN_STACK_SIZE
	.align		4
.L_7:
        /*0030*/ 	.byte	0x04, 0x12
        /*0032*/ 	.short	(.L_9 - .L_8)
	.align		4
.L_8:
        /*0034*/ 	.word	index@(_Z12doubSumOnGPUPfS_S_i)
        /*0038*/ 	.word	0x00000000


	//----- nvinfo : EIATTR_MIN_STACK_SIZE
	.align		4
.L_9:
        /*003c*/ 	.byte	0x04, 0x12
        /*003e*/ 	.short	(.L_11 - .L_10)
	.align		4
.L_10:
        /*0040*/ 	.word	index@(_Z8sumOnGPUPfS_S_i)
        /*0044*/ 	.word	0x00000000
.L_11:


//--------------------- .nv.compat                --------------------------
	.section	.nv.compat,"",@"SHT_CUDA_COMPAT_INFO"
	.align	4
        /*0000*/ 	.byte	0x02, 0x09, 0x00, 0x00, 0x02, 0x02, 0x01, 0x00, 0x02, 0x05, 0x05, 0x00, 0x03, 0x07, 0x01, 0x01
        /*0010*/ 	.byte	0x02, 0x03, 0x00, 0x00, 0x02, 0x06, 0x01, 0x00, 0x04, 0x0b, 0x08, 0x00, 0x09, 0x00, 0x00, 0x00
        /*0020*/ 	.byte	0x00, 0x00, 0x00, 0x00


//--------------------- .nv.info._Z12doubSumOnGPUPfS_S_i --------------------------
	.section	.nv.info._Z12doubSumOnGPUPfS_S_i,"",@"SHT_CUDA_INFO"
	.sectionflags	@""
	.align	4


	//----- nvinfo : EIATTR_CUDA_API_VERSION
	.align		4
        /*0000*/ 	.byte	0x04, 0x37
        /*0002*/ 	.short	(.L_13 - .L_12)
.L_12:
        /*0004*/ 	.word	0x00000082


	//----- nvinfo : EIATTR_KPARAM_INFO
	.align		4
.L_13:
        /*0008*/ 	.byte	0x04, 0x17
        /*000a*/ 	.short	(.L_15 - .L_14)
.L_14:
        /*000c*/ 	.word	0x00000000
        /*0010*/ 	.short	0x0003
        /*0012*/ 	.short	0x0018
        /*0014*/ 	.byte	0x00, 0xf0, 0x11, 0x00


	//----- nvinfo : EIATTR_KPARAM_INFO
	.align		4
.L_15:
        /*0018*/ 	.byte	0x04, 0x17
        /*001a*/ 	.short	(.L_17 - .L_16)
.L_16:
        /*001c*/ 	.word	0x00000000
        /*0020*/ 	.short	0x0002
        /*0022*/ 	.short	0x0010
        /*0024*/ 	.byte	0x00, 0xf5, 0x21, 0x00


	//----- nvinfo : EIATTR_KPARAM_INFO
	.align		4
.L_17:
        /*0028*/ 	.byte	0x04, 0x17
        /*002a*/ 	.short	(.L_19 - .L_18)
.L_18:
        /*002c*/ 	.word	0x00000000
        /*0030*/ 	.short	0x0001
        /*0032*/ 	.short	0x0008
        /*0034*/ 	.byte	0x00, 0xf5, 0x21, 0x00


	//----- nvinfo : EIATTR_KPARAM_INFO
	.align		4
.L_19:
        /*0038*/ 	.byte	0x04, 0x17
        /*003a*/ 	.short	(.L_21 - .L_20)
.L_20:
        /*003c*/ 	.word	0x00000000
        /*0040*/ 	.short	0x0000
        /*0042*/ 	.short	0x0000
        /*0044*/ 	.byte	0x00, 0xf5, 0x21, 0x00


	//----- nvinfo : EIATTR_SPARSE_MMA_MASK
	.align		4
.L_21:
        /*0048*/ 	.byte	0x03, 0x50
        /*004a*/ 	.short	0x0000


	//----- nvinfo : EIATTR_MAXREG_COUNT
	.align		4
        /*004c*/ 	.byte	0x03, 0x1b
        /*004e*/ 	.short	0x00ff


	//----- nvinfo : EIATTR_MERCURY_ISA_VERSION
	.align		4
        /*0050*/ 	.byte	0x03, 0x5f
        /*0052*/ 	.short	0x0101


	//----- nvinfo : EIATTR_VRC_CTA_INIT_COUNT
	.align		4
        /*0054*/ 	.byte	0x02, 0x4a
	.zero		1
	.zero		1


	//----- nvinfo : EIATTR_EXIT_INSTR_OFFSETS
	.align		4
        /*0058*/ 	.byte	0x04, 0x1c
        /*005a*/ 	.short	(.L_23 - .L_22)


	//   ....[0]....
.L_22:
        /*005c*/ 	.word	0x00000080


	//   ....[1]....
        /*0060*/ 	.word	0x00000180


	//----- nvinfo : EIATTR_CBANK_PARAM_SIZE
	.align		4
.L_23:
        /*0064*/ 	.byte	0x03, 0x19
        /*0066*/ 	.short	0x001c


	//----- nvinfo : EIATTR_PARAM_CBANK
	.align		4
        /*0068*/ 	.byte	0x04, 0x0a
        /*006a*/ 	.short	(.L_25 - .L_24)
	.align		4
.L_24:
        /*006c*/ 	.word	index@(.nv.constant0._Z12doubSumOnGPUPfS_S_i)
        /*0070*/ 	.short	0x0380
        /*0072*/ 	.short	0x001c


	//----- nvinfo : EIATTR_SW_WAR
	.align		4
.L_25:
        /*0074*/ 	.byte	0x04, 0x36
        /*0076*/ 	.short	(.L_27 - .L_26)
.L_26:
        /*0078*/ 	.word	0x00000008
.L_27:


//--------------------- .nv.info._Z8sumOnGPUPfS_S_i --------------------------
	.section	.nv.info._Z8sumOnGPUPfS_S_i,"",@"SHT_CUDA_INFO"
	.sectionflags	@""
	.align	4


	//----- nvinfo : EIATTR_CUDA_API_VERSION
	.align		4
        /*0000*/ 	.byte	0x04, 0x37
        /*0002*/ 	.short	(.L_29 - .L_28)
.L_28:
        /*0004*/ 	.word	0x00000082


	//----- nvinfo : EIATTR_KPARAM_INFO
	.align		4
.L_29:
        /*0008*/ 	.byte	0x04, 0x17
        /*000a*/ 	.short	(.L_31 - .L_30)
.L_30:
        /*000c*/ 	.word	0x00000000
        /*0010*/ 	.short	0x0003
        /*0012*/ 	.short	0x0018
        /*0014*/ 	.byte	0x00, 0xf0, 0x11, 0x00


	//----- nvinfo : EIATTR_KPARAM_INFO
	.align		4
.L_31:
        /*0018*/ 	.byte	0x04, 0x17
        /*001a*/ 	.short	(.L_33 - .L_32)
.L_32:
        /*001c*/ 	.word	0x00000000
        /*0020*/ 	.short	0x0002
        /*0022*/ 	.short	0x0010
        /*0024*/ 	.byte	0x00, 0xf5, 0x21, 0x00


	//----- nvinfo : EIATTR_KPARAM_INFO
	.align		4
.L_33:
        /*0028*/ 	.byte	0x04, 0x17
        /*002a*/ 	.short	(.L_35 - .L_34)
.L_34:
        /*002c*/ 	.word	0x00000000
        /*0030*/ 	.short	0x0001
        /*0032*/ 	.short	0x0008
        /*0034*/ 	.byte	0x00, 0xf5, 0x21, 0x00


	//----- nvinfo : EIATTR_KPARAM_INFO
	.align		4
.L_35:
        /*0038*/ 	.byte	0x04, 0x17
        /*003a*/ 	.short	(.L_37 - .L_36)
.L_36:
        /*003c*/ 	.word	0x00000000
        /*0040*/ 	.short	0x0000
        /*0042*/ 	.short	0x0000
        /*0044*/ 	.byte	0x00, 0xf5, 0x21, 0x00


	//----- nvinfo : EIATTR_SPARSE_MMA_MASK
	.align		4
.L_37:
        /*0048*/ 	.byte	0x03, 0x50
        /*004a*/ 	.short	0x0000


	//----- nvinfo : EIATTR_MAXREG_COUNT
	.align		4
        /*004c*/ 	.byte	0x03, 0x1b
        /*004e*/ 	.short	0x00ff


	//----- nvinfo : EIATTR_MERCURY_ISA_VERSION
	.align		4
        /*0050*/ 	.byte	0x03, 0x5f
        /*0052*/ 	.short	0x0101


	//----- nvinfo : EIATTR_VRC_CTA_INIT_COUNT
	.align		4
        /*0054*/ 	.byte	0x02, 0x4a
	.zero		1
	.zero		1


	//----- nvinfo : EIATTR_EXIT_INSTR_OFFSETS
	.align		4
        /*0058*/ 	.byte	0x04, 0x1c
        /*005a*/ 	.short	(.L_39 - .L_38)


	//   ....[0]....
.L_38:
        /*005c*/ 	.word	0x00000070


	//   ....[1]....
        /*0060*/ 	.word	0x00000130


	//----- nvinfo : EIATTR_CBANK_PARAM_SIZE
	.align		4
.L_39:
        /*0064*/ 	.byte	0x03, 0x19
        /*0066*/ 	.short	0x001c


	//----- nvinfo : EIATTR_PARAM_CBANK
	.align		4
        /*0068*/ 	.byte	0x04, 0x0a
        /*006a*/ 	.short	(.L_41 - .L_40)
	.align		4
.L_40:
        /*006c*/ 	.word	index@(.nv.constant0._Z8sumOnGPUPfS_S_i)
        /*0070*/ 	.short	0x0380
        /*0072*/ 	.short	0x001c


	//----- nvinfo : EIATTR_SW_WAR
	.align		4
.L_41:
        /*0074*/ 	.byte	0x04, 0x36
        /*0076*/ 	.short	(.L_43 - .L_42)
.L_42:
        /*0078*/ 	.word	0x00000008
.L_43:


//--------------------- .nv.callgraph             --------------------------
	.section	.nv.callgraph,"",@"SHT_CUDA_CALLGRAPH"
	.align	4
	.sectionentsize	8
	.align		4
        /*0000*/ 	.word	0x00000000
	.align		4
        /*0004*/ 	.word	0xffffffff
	.align		4
        /*0008*/ 	.word	0x00000000
	.align		4
        /*000c*/ 	.word	0xfffffffe
	.align		4
        /*0010*/ 	.word	0x00000000
	.align		4
        /*0014*/ 	.word	0xfffffffd
	.align		4
        /*0018*/ 	.word	0x00000000
	.align		4
        /*001c*/ 	.word	0xfffffffc


//--------------------- .text._Z12doubSumOnGPUPfS_S_i --------------------------
	.section	.text._Z12doubSumOnGPUPfS_S_i,"ax",@progbits
	.align	128
        .global         _Z12doubSumOnGPUPfS_S_i
        .type           _Z12doubSumOnGPUPfS_S_i,@function
        .size           _Z12doubSumOnGPUPfS_S_i,(.L_x_2 - _Z12doubSumOnGPUPfS_S_i)
        .other          _Z12doubSumOnGPUPfS_S_i,@"STO_CUDA_ENTRY STV_DEFAULT"
_Z12doubSumOnGPUPfS_S_i:
.text._Z12doubSumOnGPUPfS_S_i:
[----:B------:R-:W-:Y:S01]  /*0000*/  LDC R1, c[0x0][0x37c] ;  /* 0x0000df00ff017b82 */ /* 0x000fe20000000800 */
[----:B------:R-:W0:Y:S07]  /*0010*/  S2R R0, SR_TID.X ;  /* 0x0000000000007919 */ /* 0x000e2e0000002100 */
[----:B------:R-:W0:Y:S01]  /*0020*/  S2UR UR4, SR_CTAID.X ;  /* 0x00000000000479c3 */ /* 0x000e220000002500 */
[----:B------:R-:W1:Y:S07]  /*0030*/  LDCU UR5, c[0x0][0x398] ;  /* 0x00007300ff0577ac */ /* 0x000e6e0008000800 */
[----:B------:R-:W0:Y:S02]  /*0040*/  LDC R3, c[0x0][0x360] ;  /* 0x0000d800ff037b82 */ /* 0x000e240000000800 */
[----:B0-----:R-:W-:-:S05]  /*0050*/  IMAD R0, R3, UR4, R0 ;  /* 0x0000000403007c24 */ /* 0x001fca000f8e0200 */
[----:B------:R-:W-:-:S04]  /*0060*/  SHF.L.U32 R9, R0, 0x1, RZ ;  /* 0x0000000100097819 */ /* 0x000fc800000006ff */
[----:B-1----:R-:W-:-:S13]  /*0070*/  ISETP.GE.AND P0, PT, R9, UR5, PT ;  /* 0x0000000509007c0c */ /* 0x002fda000bf06270 */
[----:B------:R-:W-:Y:S05]  /*0080*/  @P0 EXIT ;  /* 0x000000000000094d */ /* 0x000fea0003800000 */
[----:B------:R-:W0:Y:S01]  /*0090*/  LDC.64 R2, c[0x0][0x380] ;  /* 0x0000e000ff027b82 */ /* 0x000e220000000a00 */
[----:B------:R-:W1:Y:S07]  /*00a0*/  LDCU.64 UR4, c[0x0][0x358] ;  /* 0x00006b00ff0477ac */ /* 0x000e6e0008000a00 */
[----:B------:R-:W2:Y:S08]  /*00b0*/  LDC.64 R4, c[0x0][0x388] ;  /* 0x0000e200ff047b82 */ /* 0x000eb00000000a00 */
[----:B------:R-:W3:Y:S01]  /*00c0*/  LDC.64 R6, c[0x0][0x390] ;  /* 0x0000e400ff067b82 */ /* 0x000ee20000000a00 */
[----:B0-----:R-:W-:-:S05]  /*00d0*/  IMAD.WIDE R2, R9, 0x4, R2 ;  /* 0x0000000409027825 */ /* 0x001fca00078e0202 */
[----:B-1----:R-:W4:Y:S01]  /*00e0*/  LDG.E R0, desc[UR4][R2.64] ;  /* 0x0000000402007981 */ /* 0x002f22000c1e1900 */
[----:B--2---:R-:W-:-:S05]  /*00f0*/  IMAD.WIDE R4, R9, 0x4, R4 ;  /* 0x0000000409047825 */ /* 0x004fca00078e0204 */
[----:B------:R-:W4:Y:S01]  /*0100*/  LDG.E R11, desc[UR4][R4.64] ;  /* 0x00000004040b7981 */ /* 0x000f22000c1e1900 */
[----:B---3--:R-:W-:-:S04]  /*0110*/  IMAD.WIDE R6, R9, 0x4, R6 ;  /* 0x0000000409067825 */ /* 0x008fc800078e0206 */
[----:B----4-:R-:W-:-:S05]  /*0120*/  FADD R11, R0, R11 ;  /* 0x0000000b000b7221 */ /* 0x010fca0000000000 */
[----:B------:R-:W-:Y:S04]  /*0130*/  STG.E desc[UR4][R6.64], R11 ;  /* 0x0000000b06007986 */ /* 0x000fe8000c101904 */
[----:B------:R-:W2:Y:S04]  /*0140*/  LDG.E R0, desc[UR4][R2.64+0x4] ;  /* 0x0000040402007981 */ /* 0x000ea8000c1e1900 */
[----:B------:R-:W2:Y:S02]  /*0150*/  LDG.E R9, desc[UR4][R4.64+0x4] ;  /* 0x0000040404097981 */ /* 0x000ea4000c1e1900 */
[----:B--2---:R-:W-:-:S05]  /*0160*/  FADD R9, R0, R9 ;  /* 0x0000000900097221 */ /* 0x004fca0000000000 */
[----:B------:R-:W-:Y:S01]  /*0170*/  STG.E desc[UR4][R6.64+0x4], R9 ;  /* 0x0000040906007986 */ /* 0x000fe2000c101904 */
[----:B------:R-:W-:Y:S05]  /*0180*/  EXIT ;  /* 0x000000000000794d */ /* 0x000fea0003800000 */
.L_x_0:
[----:B------:R-:W-:-:S00]  /*0190*/  BRA `(.L_x_0) ;  /* 0xfffffffc00fc7947 */ /* 0x000fc0000383ffff */
[----:B------:R-:W-:-:S00]  /*01a0*/  NOP ;  /* 0x0000000000007918 */ /* 0x000fc00000000000 */
        /* <DEDUP_REMOVED lines=13> */
.L_x_2:


//--------------------- .text._Z8sumOnGPUPfS_S_i  --------------------------
	.section	.text._Z8sumOnGPUPfS_S_i,"ax",@progbits
	.align	128
        .global         _Z8sumOnGPUPfS_S_i
        .type           _Z8sumOnGPUPfS_S_i,@function
        .size           _Z8sumOnGPUPfS_S_i,(.L_x_3 - _Z8sumOnGPUPfS_S_i)
        .other          _Z8sumOnGPUPfS_S_i,@"STO_CUDA_ENTRY STV_DEFAULT"
_Z8sumOnGPUPfS_S_i:
.text._Z8sumOnGPUPfS_S_i:
[----:B------:R-:W-:Y:S01]  /*0000*/  LDC R1, c[0x0][0x37c] ;  /* 0x0000df00ff017b82 */ /* 0x000fe20000000800 */
[----:B------:R-:W0:Y:S07]  /*0010*/  S2R R9, SR_TID.X ;  /* 0x0000000000097919 */ /* 0x000e2e0000002100 */
[----:B------:R-:W0:Y:S01]  /*0020*/  S2UR UR4, SR_CTAID.X ;  /* 0x00000000000479c3 */ /* 0x000e220000002500 */
[----:B------:R-:W1:Y:S07]  /*0030*/  LDCU UR5, c[0x0][0x398] ;  /* 0x00007300ff0577ac */ /* 0x000e6e0008000800 */
[----:B------:R-:W0:Y:S02]  /*0040*/  LDC R0, c[0x0][0x360] ;  /* 0x0000d800ff007b82 */ /* 0x000e240000000800 */
[----:B0-----:R-:W-:-:S05]  /*0050*/  IMAD R9, R0, UR4, R9 ;  /* 0x0000000400097c24 */ /* 0x001fca000f8e0209 */
[----:B-1----:R-:W-:-:S13]  /*0060*/  ISETP.GE.AND P0, PT, R9, UR5, PT ;  /* 0x0000000509007c0c */ /* 0x002fda000bf06270 */
[----:B------:R-:W-:Y:S05]  /*0070*/  @P0 EXIT ;  /* 0x000000000000094d */ /* 0x000fea0003800000 */
[----:B------:R-:W0:Y:S01]  /*0080*/  LDC.64 R2, c[0x0][0x380] ;  /* 0x0000e000ff027b82 */ /* 0x000e220000000a00 */
[----:B------:R-:W1:Y:S07]  /*0090*/  LDCU.64 UR4, c[0x0][0x358] ;  /* 0x00006b00ff0477ac */ /* 0x000e6e0008000a00 */
[----:B------:R-:W2:Y:S08]  /*00a0*/  LDC.64 R4, c[0x0][0x388] ;  /* 0x0000e200ff047b82 */ /* 0x000eb00000000a00 */
[----:B------:R-:W3:Y:S01]  /*00b0*/  LDC.64 R6, c[0x0][0x390] ;  /* 0x0000e400ff067b82 */ /* 0x000ee20000000a00 */
[----:B0-----:R-:W-:-:S06]  /*00c0*/  IMAD.WIDE R2, R9, 0x4, R2 ;  /* 0x0000000409027825 */ /* 0x001fcc00078e0202 */
[----:B-1----:R-:W4:Y:S01]  /*00d0*/  LDG.E R2, desc[UR4][R2.64] ;  /* 0x0000000402027981 */ /* 0x002f22000c1e1900 */
[----:B--2---:R-:W-:-:S06]  /*00e0*/  IMAD.WIDE R4, R9, 0x4, R4 ;  /* 0x0000000409047825 */ /* 0x004fcc00078e0204 */
[----:B------:R-:W4:Y:S01]  /*00f0*/  LDG.E R5, desc[UR4][R4.64] ;  /* 0x0000000404057981 */ /* 0x000f22000c1e1900 */
[----:B---3--:R-:W-:-:S04]  /*0100*/  IMAD.WIDE R6, R9, 0x4, R6 ;  /* 0x0000000409067825 */ /* 0x008fc800078e0206 */
[----:B----4-:R-:W-:-:S05]  /*0110*/  FADD R9, R2, R5 ;  /* 0x0000000502097221 */ /* 0x010fca0000000000 */
[----:B------:R-:W-:Y:S01]  /*0120*/  STG.E desc[UR4][R6.64], R9 ;  /* 0x0000000906007986 */ /* 0x000fe2000c101904 */
[----:B------:R-:W-:Y:S05]  /*0130*/  EXIT ;  /* 0x000000000000794d */ /* 0x000fea0003800000 */
.L_x_1:
        /* <DEDUP_REMOVED lines=12> */
.L_x_3:


//--------------------- .nv.shared.reserved.0     --------------------------
	.section	.nv.shared.reserved.0,"aw",@nobits
	.weak		__nv_reservedSMEM_offset_0_alias
	.size		__nv_reservedSMEM_offset_0_alias, 0, 64
	.other		__nv_reservedSMEM_offset_0_alias,@"STO_CUDA_RESERVED_SHARED STV_DEFAULT"
__nv_reservedSMEM_offset_0_alias:
	.zero		0
	.zero		64


//--------------------- .nv.constant0._Z12doubSumOnGPUPfS_S_i --------------------------
	.section	.nv.constant0._Z12doubSumOnGPUPfS_S_i,"a",@progbits
	.sectionflags	@""
	.align	4
.nv.constant0._Z12doubSumOnGPUPfS_S_i:
	.zero		924


//--------------------- .nv.constant0._Z8sumOnGPUPfS_S_i --------------------------
	.section	.nv.constant0._Z8sumOnGPUPfS_S_i,"a",@progbits
	.sectionflags	@""
	.align	4
.nv.constant0._Z8sumOnGPUPfS_S_i:
	.zero		924


//--------------------- SYMBOLS --------------------------

	.type		.nv.reservedSmem.offset0,@object
	.size		.nv.reservedSmem.offset0,0x4
